	.headerflags	@"EF_CUDA_TEXMODE_UNIFIED EF_CUDA_64BIT_ADDRESS EF_CUDA_ACCELERATORS EF_CUDA_SM90 EF_CUDA_VIRTUAL_SM(EF_CUDA_SM90)"
	.elftype	@"ET_EXEC"


//--------------------- .nv.info                  --------------------------
	.section	.nv.info,"",@"SHT_CUDA_INFO"
	.align	4


	//----- nvinfo : EIATTR_REGCOUNT
	.align		4
        /*0000*/ 	.byte	0x04, 0x2f
        /*0002*/ 	.short	(.L_1 - .L_0)
	.align		4
.L_0:
        /*0004*/ 	.word	index@(triton_poi_fused_convolution_relu_5)
        /*0008*/ 	.word	0x0000000e


	//----- nvinfo : EIATTR_MIN_STACK_SIZE
	.align		4
.L_1:
        /*000c*/ 	.byte	0x04, 0x12
        /*000e*/ 	.short	(.L_3 - .L_2)
	.align		4
.L_2:
        /*0010*/ 	.word	index@(triton_poi_fused_convolution_relu_5)
        /*0014*/ 	.word	0x00000000


	//----- nvinfo : EIATTR_FRAME_SIZE
	.align		4
.L_3:
        /*0018*/ 	.byte	0x04, 0x11
        /*001a*/ 	.short	(.L_5 - .L_4)
	.align		4
.L_4:
        /*001c*/ 	.word	index@(triton_poi_fused_convolution_relu_5)
        /*0020*/ 	.word	0x00000000


	//----- nvinfo : EIATTR_MIN_STACK_SIZE
	.align		4
.L_5:
        /*0024*/ 	.byte	0x04, 0x12
        /*0026*/ 	.short	(.L_7 - .L_6)
	.align		4
.L_6:
        /*0028*/ 	.word	index@(triton_poi_fused_convolution_relu_5)
        /*002c*/ 	.word	0x00000000
.L_7:


//--------------------- .nv.info.triton_poi_fused_convolution_relu_5 --------------------------
	.section	.nv.info.triton_poi_fused_convolution_relu_5,"",@"SHT_CUDA_INFO"
	.sectionflags	@""
	.align	4


	//----- nvinfo : EIATTR_CUDA_API_VERSION
	.align		4
        /*0000*/ 	.byte	0x04, 0x37
        /*0002*/ 	.short	(.L_9 - .L_8)
.L_8:
        /*0004*/ 	.word	0x0000007c


	//----- nvinfo : EIATTR_KPARAM_INFO
	.align		4
.L_9:
        /*0008*/ 	.byte	0x04, 0x17
        /*000a*/ 	.short	(.L_11 - .L_10)
.L_10:
        /*000c*/ 	.word	0x00000000
        /*0010*/ 	.short	0x0002
        /*0012*/ 	.short	0x0010
        /*0014*/ 	.byte	0x00, 0xf0, 0x11, 0x00


	//----- nvinfo : EIATTR_KPARAM_INFO
	.align		4
.L_11:
        /*0018*/ 	.byte	0x04, 0x17
        /*001a*/ 	.short	(.L_13 - .L_12)
.L_12:
        /*001c*/ 	.word	0x00000000
        /*0020*/ 	.short	0x0001
        /*0022*/ 	.short	0x0008
        /*0024*/ 	.byte	0x00, 0xf4, 0x21, 0x00


	//----- nvinfo : EIATTR_KPARAM_INFO
	.align		4
.L_13:
        /*0028*/ 	.byte	0x04, 0x17
        /*002a*/ 	.short	(.L_15 - .L_14)
.L_14:
        /*002c*/ 	.word	0x00000000
        /*0030*/ 	.short	0x0000
        /*0032*/ 	.short	0x0000
        /*0034*/ 	.byte	0x00, 0xf4, 0x21, 0x00


	//----- nvinfo : EIATTR_SPARSE_MMA_MASK
	.align		4
.L_15:
        /*0038*/ 	.byte	0x03, 0x50
        /*003a*/ 	.short	0x0000


	//----- nvinfo : EIATTR_MAXREG_COUNT
	.align		4
        /*003c*/ 	.byte	0x03, 0x1b
        /*003e*/ 	.short	0x00ff


	//----- nvinfo : EIATTR_EXIT_INSTR_OFFSETS
	.align		4
        /*0040*/ 	.byte	0x04, 0x1c
        /*0042*/ 	.short	(.L_17 - .L_16)


	//   ....[0]....
.L_16:
        /*0044*/ 	.word	0x000001f0


	//----- nvinfo : EIATTR_REQNTID
	.align		4
.L_17:
        /*0048*/ 	.byte	0x04, 0x10
        /*004a*/ 	.short	(.L_19 - .L_18)
.L_18:
        /*004c*/ 	.word	0x00000080
        /*0050*/ 	.word	0x00000001
        /*0054*/ 	.word	0x00000001


	//----- nvinfo : EIATTR_CBANK_PARAM_SIZE
	.align		4
.L_19:
        /*0058*/ 	.byte	0x03, 0x19
        /*005a*/ 	.short	0x0014


	//----- nvinfo : EIATTR_PARAM_CBANK
	.align		4
        /*005c*/ 	.byte	0x04, 0x0a
        /*005e*/ 	.short	(.L_21 - .L_20)
	.align		4
.L_20:
        /*0060*/ 	.word	index@(.nv.constant0.triton_poi_fused_convolution_relu_5)
        /*0064*/ 	.short	0x0210
        /*0066*/ 	.short	0x0014


	//----- nvinfo : EIATTR_SW_WAR
	.align		4
.L_21:
        /*0068*/ 	.byte	0x04, 0x36
        /*006a*/ 	.short	(.L_23 - .L_22)
.L_22:
        /*006c*/ 	.word	0x00000008
.L_23:


//--------------------- .nv.callgraph             --------------------------
	.section	.nv.callgraph,"",@"SHT_CUDA_CALLGRAPH"
	.align	4
	.sectionentsize	8
	.align		4
        /*0000*/ 	.word	0x00000000
	.align		4
        /*0004*/ 	.word	0xffffffff
	.align		4
        /*0008*/ 	.word	0x00000000
	.align		4
        /*000c*/ 	.word	0xfffffffe
	.align		4
        /*0010*/ 	.word	0x00000000
	.align		4
        /*0014*/ 	.word	0xfffffffd
	.align		4
        /*0018*/ 	.word	0x00000000
	.align		4
        /*001c*/ 	.word	0xfffffffc


//--------------------- .text.triton_poi_fused_convolution_relu_5 --------------------------
	.section	.text.triton_poi_fused_convolution_relu_5,"ax",@progbits
	.align	128
        .global         triton_poi_fused_convolution_relu_5
        .type           triton_poi_fused_convolution_relu_5,@function
        .size           triton_poi_fused_convolution_relu_5,(.L_x_1 - triton_poi_fused_convolution_relu_5)
        .other          triton_poi_fused_convolution_relu_5,@"STO_CUDA_ENTRY STV_DEFAULT"
triton_poi_fused_convolution_relu_5:
.text.triton_poi_fused_convolution_relu_5:
[----:B------:R-:W-:Y:S01]  /*0000*/  LDC R1, c[0x0][0x28] ;  /* 0x00000a00ff017b82 */ /* 0x000fe20000000800 */
[----:B------:R-:W1:Y:S07]  /*0010*/  S2R R0, SR_TID.X ;  /* 0x0000000000007919 */ /* 0x000e6e0000002100 */
[----:B------:R-:W2:Y:S01]  /*0020*/  LDC.64 R8, c[0x0][0x218] ;  /* 0x00008600ff087b82 */ /* 0x000ea20000000a00 */
[----:B------:R-:W-:Y:S01]  /*0030*/  ULDC.64 UR4, c[0x0][0x208] ;  /* 0x0000820000047ab9 */ /* 0x000fe20000000a00 */
[----:B------:R-:W3:Y:S06]  /*0040*/  S2R R5, SR_CTAID.X ;  /* 0x0000000000057919 */ /* 0x000eec0000002500 */
[----:B------:R-:W4:Y:S01]  /*0050*/  LDC.64 R2, c[0x0][0x210] ;  /* 0x00008400ff027b82 */ /* 0x000f220000000a00 */
[----:B-1----:R-:W-:Y:S01]  /*0060*/  IMAD.SHL.U32 R0, R0, 0x4, RZ ;  /* 0x0000000400007824 */ /* 0x002fe200078e00ff */
[----:B---3--:R-:W-:-:S04]  /*0070*/  SHF.R.S32.HI R4, RZ, 0x16, R5 ;  /* 0x00000016ff047819 */ /* 0x008fc80000011405 */
[----:B------:R-:W-:-:S05]  /*0080*/  LOP3.LUT R0, R0, 0x1fc, RZ, 0xc0, !PT ;  /* 0x000001fc00007812 */ /* 0x000fca00078ec0ff */
[----:B------:R-:W-:Y:S01]  /*0090*/  IMAD R5, R5, 0x200, R0 ;  /* 0x0000020005057824 */ /* 0x000fe200078e0200 */
[----:B------:R-:W-:-:S03]  /*00a0*/  SGXT R0, R4, 0x1 ;  /* 0x000000010400781a */ /* 0x000fc60000000200 */
[----:B----4-:R-:W-:Y:S01]  /*00b0*/  IMAD.WIDE R2, R5, 0x4, R2 ;  /* 0x0000000405027825 */ /* 0x010fe200078e0202 */
[----:B------:R-:W-:-:S04]  /*00c0*/  LEA.HI R0, R0, R5, RZ, 0x4 ;  /* 0x0000000500007211 */ /* 0x000fc800078f20ff */
[----:B------:R-:W-:-:S05]  /*00d0*/  LOP3.LUT R0, R0, 0xfffffff0, RZ, 0xc0, !PT ;  /* 0xfffffff000007812 */ /* 0x000fca00078ec0ff */
[----:B------:R-:W-:-:S04]  /*00e0*/  IMAD.IADD R7, R5, 0x1, -R0 ;  /* 0x0000000105077824 */ /* 0x000fc800078e0a00 */
[----:B--2---:R-:W-:Y:S02]  /*00f0*/  IMAD.WIDE R8, R7, 0x4, R8 ;  /* 0x0000000407087825 */ /* 0x004fe400078e0208 */
[----:B------:R-:W2:Y:S04]  /*0100*/  LDG.E.128 R4, desc[UR4][R2.64] ;  /* 0x0000000402047981 */ /* 0x000ea8000c1e1d00 */
[----:B------:R-:W2:Y:S02]  /*0110*/  LDG.E.EL.128 R8, desc[UR4][R8.64] ;  /* 0x0000000408087981 */ /* 0x000ea4000c2e1d00 */
[C---:B--2---:R-:W-:Y:S01]  /*0120*/  FSETP.GEU.AND P3, PT, R4.reuse, -R8, PT ;  /* 0x800000080400720b */ /* 0x044fe20003f6e000 */
[----:B------:R-:W-:Y:S01]  /*0130*/  FADD R4, R4, R8 ;  /* 0x0000000804047221 */ /* 0x000fe20000000000 */
[C---:B------:R-:W-:Y:S01]  /*0140*/  FSETP.GEU.AND P2, PT, R5.reuse, -R9, PT ;  /* 0x800000090500720b */ /* 0x040fe20003f4e000 */
[----:B------:R-:W-:Y:S01]  /*0150*/  FADD R5, R5, R9 ;  /* 0x0000000905057221 */ /* 0x000fe20000000000 */
[C---:B------:R-:W-:Y:S01]  /*0160*/  FSETP.GEU.AND P1, PT, R6.reuse, -R10, PT ;  /* 0x8000000a0600720b */ /* 0x040fe20003f2e000 */
[----:B------:R-:W-:Y:S01]  /*0170*/  FADD R6, R6, R10 ;  /* 0x0000000a06067221 */ /* 0x000fe20000000000 */
[C---:B------:R-:W-:Y:S01]  /*0180*/  FADD R0, R7.reuse, R11 ;  /* 0x0000000b07007221 */ /* 0x040fe20000000000 */
[----:B------:R-:W-:-:S02]  /*0190*/  FSETP.GEU.AND P0, PT, R7, -R11, PT ;  /* 0x8000000b0700720b */ /* 0x000fc40003f0e000 */
[----:B------:R-:W-:Y:S02]  /*01a0*/  SEL R4, R4, RZ, P3 ;  /* 0x000000ff04047207 */ /* 0x000fe40001800000 */
[----:B------:R-:W-:Y:S02]  /*01b0*/  SEL R5, R5, RZ, P2 ;  /* 0x000000ff05057207 */ /* 0x000fe40001000000 */
[----:B------:R-:W-:Y:S02]  /*01c0*/  SEL R6, R6, RZ, P1 ;  /* 0x000000ff06067207 */ /* 0x000fe40000800000 */
[----:B------:R-:W-:-:S05]  /*01d0*/  SEL R7, R0, RZ, P0 ;  /* 0x000000ff00077207 */ /* 0x000fca0000000000 */
[----:B------:R-:W-:Y:S01]  /*01e0*/  STG.E.128 desc[UR4][R2.64], R4 ;  /* 0x0000000402007986 */ /* 0x000fe2000c101d04 */
[----:B------:R-:W-:Y:S05]  /*01f0*/  EXIT ;  /* 0x000000000000794d */ /* 0x000fea0003800000 */
.L_x_0:
[----:B------:R-:W-:-:S00]  /*0200*/  BRA `(.L_x_0) ;  /* 0xfffffffc00fc7947 */ /* 0x000fc0000383ffff */
[----:B------:R-:W-:-:S00]  /*0210*/  NOP ;  /* 0x0000000000007918 */ /* 0x000fc00000000000 */
        /* <DEDUP_REMOVED lines=14> */
.L_x_1:


//--------------------- .nv.constant0.triton_poi_fused_convolution_relu_5 --------------------------
	.section	.nv.constant0.triton_poi_fused_convolution_relu_5,"a",@progbits
	.sectionflags	@""
	.align	4
.nv.constant0.triton_poi_fused_convolution_relu_5:
	.zero		548
